	.headerflags	@"EF_CUDA_TEXMODE_UNIFIED EF_CUDA_64BIT_ADDRESS EF_CUDA_ACCELERATORS EF_CUDA_SM90 EF_CUDA_VIRTUAL_SM(EF_CUDA_SM90)"
	.elftype	@"ET_EXEC"


//--------------------- .nv.info                  --------------------------
	.section	.nv.info,"",@"SHT_CUDA_INFO"
	.align	4


	//----- nvinfo : EIATTR_REGCOUNT
	.align		4
        /*0000*/ 	.byte	0x04, 0x2f
        /*0002*/ 	.short	(.L_3 - .L_2)
	.align		4
.L_2:
        /*0004*/ 	.word	index@(triton_poi_fused__native_batch_norm_legit_no_training_add_relu_20)
        /*0008*/ 	.word	0x00000024


	//----- nvinfo : EIATTR_MIN_STACK_SIZE
	.align		4
.L_3:
        /*000c*/ 	.byte	0x04, 0x12
        /*000e*/ 	.short	(.L_5 - .L_4)
	.align		4
.L_4:
        /*0010*/ 	.word	index@(triton_poi_fused__native_batch_norm_legit_no_training_add_relu_20)
        /*0014*/ 	.word	0x00000000


	//----- nvinfo : EIATTR_FRAME_SIZE
	.align		4
.L_5:
        /*0018*/ 	.byte	0x04, 0x11
        /*001a*/ 	.short	(.L_7 - .L_6)
	.align		4
.L_6:
        /*001c*/ 	.word	index@(triton_poi_fused__native_batch_norm_legit_no_training_add_relu_20)
        /*0020*/ 	.word	0x00000000


	//----- nvinfo : EIATTR_MIN_STACK_SIZE
	.align		4
.L_7:
        /*0024*/ 	.byte	0x04, 0x12
        /*0026*/ 	.short	(.L_9 - .L_8)
	.align		4
.L_8:
        /*0028*/ 	.word	index@(triton_poi_fused__native_batch_norm_legit_no_training_add_relu_20)
        /*002c*/ 	.word	0x00000000
.L_9:


//--------------------- .nv.info.triton_poi_fused__native_batch_norm_legit_no_training_add_relu_20 --------------------------
	.section	.nv.info.triton_poi_fused__native_batch_norm_legit_no_training_add_relu_20,"",@"SHT_CUDA_INFO"
	.sectionflags	@""
	.align	4


	//----- nvinfo : EIATTR_CUDA_API_VERSION
	.align		4
        /*0000*/ 	.byte	0x04, 0x37
        /*0002*/ 	.short	(.L_11 - .L_10)
.L_10:
        /*0004*/ 	.word	0x0000007c


	//----- nvinfo : EIATTR_KPARAM_INFO
	.align		4
.L_11:
        /*0008*/ 	.byte	0x04, 0x17
        /*000a*/ 	.short	(.L_13 - .L_12)
.L_12:
        /*000c*/ 	.word	0x00000000
        /*0010*/ 	.short	0x0007
        /*0012*/ 	.short	0x0038
        /*0014*/ 	.byte	0x00, 0xf0, 0x11, 0x00


	//----- nvinfo : EIATTR_KPARAM_INFO
	.align		4
.L_13:
        /*0018*/ 	.byte	0x04, 0x17
        /*001a*/ 	.short	(.L_15 - .L_14)
.L_14:
        /*001c*/ 	.word	0x00000000
        /*0020*/ 	.short	0x0006
        /*0022*/ 	.short	0x0030
        /*0024*/ 	.byte	0x00, 0xf4, 0x21, 0x00


	//----- nvinfo : EIATTR_KPARAM_INFO
	.align		4
.L_15:
        /*0028*/ 	.byte	0x04, 0x17
        /*002a*/ 	.short	(.L_17 - .L_16)
.L_16:
        /*002c*/ 	.word	0x00000000
        /*0030*/ 	.short	0x0005
        /*0032*/ 	.short	0x0028
        /*0034*/ 	.byte	0x00, 0xf4, 0x21, 0x00


	//----- nvinfo : EIATTR_KPARAM_INFO
	.align		4
.L_17:
        /*0038*/ 	.byte	0x04, 0x17
        /*003a*/ 	.short	(.L_19 - .L_18)
.L_18:
        /*003c*/ 	.word	0x00000000
        /*0040*/ 	.short	0x0004
        /*0042*/ 	.short	0x0020
        /*0044*/ 	.byte	0x00, 0xf4, 0x21, 0x00


	//----- nvinfo : EIATTR_KPARAM_INFO
	.align		4
.L_19:
        /*0048*/ 	.byte	0x04, 0x17
        /*004a*/ 	.short	(.L_21 - .L_20)
.L_20:
        /*004c*/ 	.word	0x00000000
        /*0050*/ 	.short	0x0003
        /*0052*/ 	.short	0x0018
        /*0054*/ 	.byte	0x00, 0xf4, 0x21, 0x00


	//----- nvinfo : EIATTR_KPARAM_INFO
	.align		4
.L_21:
        /*0058*/ 	.byte	0x04, 0x17
        /*005a*/ 	.short	(.L_23 - .L_22)
.L_22:
        /*005c*/ 	.word	0x00000000
        /*0060*/ 	.short	0x0002
        /*0062*/ 	.short	0x0010
        /*0064*/ 	.byte	0x00, 0xf4, 0x21, 0x00


	//----- nvinfo : EIATTR_KPARAM_INFO
	.align		4
.L_23:
        /*0068*/ 	.byte	0x04, 0x17
        /*006a*/ 	.short	(.L_25 - .L_24)
.L_24:
        /*006c*/ 	.word	0x00000000
        /*0070*/ 	.short	0x0001
        /*0072*/ 	.short	0x0008
        /*0074*/ 	.byte	0x00, 0xf4, 0x21, 0x00


	//----- nvinfo : EIATTR_KPARAM_INFO
	.align		4
.L_25:
        /*0078*/ 	.byte	0x04, 0x17
        /*007a*/ 	.short	(.L_27 - .L_26)
.L_26:
        /*007c*/ 	.word	0x00000000
        /*0080*/ 	.short	0x0000
        /*0082*/ 	.short	0x0000
        /*0084*/ 	.byte	0x00, 0xf4, 0x21, 0x00


	//----- nvinfo : EIATTR_SPARSE_MMA_MASK
	.align		4
.L_27:
        /*0088*/ 	.byte	0x03, 0x50
        /*008a*/ 	.short	0x0000


	//----- nvinfo : EIATTR_MAXREG_COUNT
	.align		4
        /*008c*/ 	.byte	0x03, 0x1b
        /*008e*/ 	.short	0x00ff


	//----- nvinfo : EIATTR_EXIT_INSTR_OFFSETS
	.align		4
        /*0090*/ 	.byte	0x04, 0x1c
        /*0092*/ 	.short	(.L_29 - .L_28)


	//   ....[0]....
.L_28:
        /*0094*/ 	.word	0x00000b10


	//----- nvinfo : EIATTR_REQNTID
	.align		4
.L_29:
        /*0098*/ 	.byte	0x04, 0x10
        /*009a*/ 	.short	(.L_31 - .L_30)
.L_30:
        /*009c*/ 	.word	0x00000080
        /*00a0*/ 	.word	0x00000001
        /*00a4*/ 	.word	0x00000001


	//----- nvinfo : EIATTR_CBANK_PARAM_SIZE
	.align		4
.L_31:
        /*00a8*/ 	.byte	0x03, 0x19
        /*00aa*/ 	.short	0x003c


	//----- nvinfo : EIATTR_PARAM_CBANK
	.align		4
        /*00ac*/ 	.byte	0x04, 0x0a
        /*00ae*/ 	.short	(.L_33 - .L_32)
	.align		4
.L_32:
        /*00b0*/ 	.word	index@(.nv.constant0.triton_poi_fused__native_batch_norm_legit_no_training_add_relu_20)
        /*00b4*/ 	.short	0x0210
        /*00b6*/ 	.short	0x003c


	//----- nvinfo : EIATTR_SW_WAR
	.align		4
.L_33:
        /*00b8*/ 	.byte	0x04, 0x36
        /*00ba*/ 	.short	(.L_35 - .L_34)
.L_34:
        /*00bc*/ 	.word	0x00000008
.L_35:


//--------------------- .nv.callgraph             --------------------------
	.section	.nv.callgraph,"",@"SHT_CUDA_CALLGRAPH"
	.align	4
	.sectionentsize	8
	.align		4
        /*0000*/ 	.word	0x00000000
	.align		4
        /*0004*/ 	.word	0xffffffff
	.align		4
        /*0008*/ 	.word	0x00000000
	.align		4
        /*000c*/ 	.word	0xfffffffe
	.align		4
        /*0010*/ 	.word	0x00000000
	.align		4
        /*0014*/ 	.word	0xfffffffd
	.align		4
        /*0018*/ 	.word	0x00000000
	.align		4
        /*001c*/ 	.word	0xfffffffc


//--------------------- .nv.constant4             --------------------------
	.section	.nv.constant4,"a",@progbits
	.align	8
	.align		8
.nv.constant4:
        /*0000*/ 	.dword	_$_str
	.align		8
        /*0008*/ 	.dword	_$_str_$_2


//--------------------- .text.triton_poi_fused__native_batch_norm_legit_no_training_add_relu_20 --------------------------
	.section	.text.triton_poi_fused__native_batch_norm_legit_no_training_add_relu_20,"ax",@progbits
	.align	128
        .global         triton_poi_fused__native_batch_norm_legit_no_training_add_relu_20
        .type           triton_poi_fused__native_batch_norm_legit_no_training_add_relu_20,@function
        .size           triton_poi_fused__native_batch_norm_legit_no_training_add_relu_20,(.L_x_1 - triton_poi_fused__native_batch_norm_legit_no_training_add_relu_20)
        .other          triton_poi_fused__native_batch_norm_legit_no_training_add_relu_20,@"STO_CUDA_ENTRY STV_DEFAULT"
triton_poi_fused__native_batch_norm_legit_no_training_add_relu_20:
.text.triton_poi_fused__native_batch_norm_legit_no_training_add_relu_20:
[----:B------:R-:W-:Y:S01]  /*0000*/  LDC R1, c[0x0][0x28] ;  /* 0x00000a00ff017b82 */ /* 0x000fe20000000800 */
[----:B------:R-:W1:Y:S07]  /*0010*/  S2R R0, SR_TID.X ;  /* 0x0000000000007919 */ /* 0x000e6e0000002100 */
[----:B------:R-:W2:Y:S01]  /*0020*/  LDC.64 R24, c[0x0][0x218] ;  /* 0x00008600ff187b82 */ /* 0x000ea20000000a00 */
[----:B------:R-:W-:Y:S01]  /*0030*/  ULDC.64 UR4, c[0x0][0x208] ;  /* 0x0000820000047ab9 */ /* 0x000fe20000000a00 */
[----:B------:R-:W3:Y:S06]  /*0040*/  S2R R3, SR_CTAID.X ;  /* 0x0000000000037919 */ /* 0x000eec0000002500 */
[----:B------:R-:W4:Y:S01]  /*0050*/  LDC.64 R20, c[0x0][0x210] ;  /* 0x00008400ff147b82 */ /* 0x000f220000000a00 */
[----:B-1----:R-:W-:-:S04]  /*0060*/  SHF.L.U32 R0, R0, 0x2, RZ ;  /* 0x0000000200007819 */ /* 0x002fc800000006ff */
[----:B------:R-:W-:Y:S02]  /*0070*/  LOP3.LUT R0, R0, 0x1fc, RZ, 0xc0, !PT ;  /* 0x000001fc00007812 */ /* 0x000fe400078ec0ff */
[----:B---3--:R-:W-:Y:S02]  /*0080*/  SHF.R.S32.HI R12, RZ, 0x15, R3 ;  /* 0x00000015ff0c7819 */ /* 0x008fe40000011403 */
[----:B------:R-:W-:Y:S02]  /*0090*/  LEA R0, R3, R0, 0xa ;  /* 0x0000000003007211 */ /* 0x000fe400078e50ff */
[----:B------:R-:W-:Y:S02]  /*00a0*/  SGXT R12, R12, 0x1 ;  /* 0x000000010c0c781a */ /* 0x000fe40000000200 */
[----:B------:R-:W-:Y:S01]  /*00b0*/  IADD3 R31, R0, 0x200, RZ ;  /* 0x00000200001f7810 */ /* 0x000fe20007ffe0ff */
[----:B----4-:R-:W-:Y:S01]  /*00c0*/  IMAD.WIDE R20, R0, 0x4, R20 ;  /* 0x0000000400147825 */ /* 0x010fe200078e0214 */
[----:B------:R-:W-:-:S04]  /*00d0*/  LEA.HI R2, R12, R0, RZ, 0xb ;  /* 0x000000000c027211 */ /* 0x000fc800078f58ff */
[----:B------:R-:W-:Y:S01]  /*00e0*/  LOP3.LUT R3, R2, 0xfffff800, RZ, 0xc0, !PT ;  /* 0xfffff80002037812 */ /* 0x000fe200078ec0ff */
[----:B------:R-:W3:Y:S03]  /*00f0*/  LDG.E.128 R4, desc[UR4][R20.64] ;  /* 0x0000000414047981 */ /* 0x000ee6000c1e1d00 */
[----:B------:R-:W-:Y:S02]  /*0100*/  IADD3 R28, R0, -R3, RZ ;  /* 0x80000003001c7210 */ /* 0x000fe40007ffe0ff */
[----:B------:R-:W1:Y:S01]  /*0110*/  LDC.64 R2, c[0x0][0x220] ;  /* 0x00008800ff027b82 */ /* 0x000e620000000a00 */
[----:B------:R-:W-:Y:S02]  /*0120*/  LEA.HI R12, R12, R31, RZ, 0xb ;  /* 0x0000001f0c0c7211 */ /* 0x000fe400078f58ff */
[----:B--2---:R-:W-:Y:S02]  /*0130*/  IMAD.WIDE R8, R28, 0x4, R24 ;  /* 0x000000041c087825 */ /* 0x004fe400078e0218 */
[----:B------:R-:W-:Y:S01]  /*0140*/  LOP3.LUT R14, R12, 0xfffff800, RZ, 0xc0, !PT ;  /* 0xfffff8000c0e7812 */ /* 0x000fe200078ec0ff */
[----:B------:R-:W2:Y:S03]  /*0150*/  LDG.E.128 R20, desc[UR4][R20.64+0x800] ;  /* 0x0008000414147981 */ /* 0x000ea6000c1e1d00 */
[----:B------:R-:W-:Y:S01]  /*0160*/  IADD3 R31, R31, -R14, RZ ;  /* 0x8000000e1f1f7210 */ /* 0x000fe20007ffe0ff */
[----:B------:R-:W3:Y:S01]  /*0170*/  LDG.E.EL.128 R8, desc[UR4][R8.64] ;  /* 0x0000000408087981 */ /* 0x000ee2000c2e1d00 */
[----:B-1----:R-:W-:-:S04]  /*0180*/  IMAD.WIDE R12, R28, 0x4, R2 ;  /* 0x000000041c0c7825 */ /* 0x002fc800078e0202 */
[C---:B------:R-:W-:Y:S02]  /*0190*/  IMAD.WIDE R18, R31.reuse, 0x4, R2 ;  /* 0x000000041f127825 */ /* 0x040fe400078e0202 */
[----:B------:R-:W4:Y:S04]  /*01a0*/  LDG.E.EL.128 R12, desc[UR4][R12.64] ;  /* 0x000000040c0c7981 */ /* 0x000f28000c2e1d00 */
[----:B------:R-:W5:Y:S01]  /*01b0*/  LDG.E.EL.128 R16, desc[UR4][R18.64] ;  /* 0x0000000412107981 */ /* 0x000f62000c2e1d00 */
[----:B------:R-:W-:-:S06]  /*01c0*/  IMAD.WIDE R24, R31, 0x4, R24 ;  /* 0x000000041f187825 */ /* 0x000fcc00078e0218 */
[----:B------:R-:W2:Y:S01]  /*01d0*/  LDG.E.EL.128 R24, desc[UR4][R24.64] ;  /* 0x0000000418187981 */ /* 0x000ea2000c2e1d00 */
[----:B------:R-:W-:Y:S01]  /*01e0*/  HFMA2.MMA R29, -RZ, RZ, 1.625, 0 ;  /* 0x3e800000ff1d7435 */ /* 0x000fe200000001ff */
[----:B---3--:R-:W-:Y:S01]  /*01f0*/  FADD R2, R7, -R11 ;  /* 0x8000000b07027221 */ /* 0x008fe20000000000 */
[----:B----4-:R-:W-:Y:S01]  /*0200*/  FADD R7, R12, 9.9999997473787516356e-06 ;  /* 0x3727c5ac0c077421 */ /* 0x010fe20000000000 */
[----:B-----5:R-:W-:-:S05]  /*0210*/  FADD R11, R16, 9.9999997473787516356e-06 ;  /* 0x3727c5ac100b7421 */ /* 0x020fca0000000000 */
[----:B------:R-:W1:Y:S01]  /*0220*/  MUFU.SQRT R7, R7 ;  /* 0x0000000700077308 */ /* 0x000e620000002000 */
[----:B------:R-:W-:Y:S01]  /*0230*/  FADD R17, R17, 9.9999997473787516356e-06 ;  /* 0x3727c5ac11117421 */ /* 0x000fe20000000000 */
[----:B------:R-:W-:-:S06]  /*0240*/  FADD R19, R19, 9.9999997473787516356e-06 ;  /* 0x3727c5ac13137421 */ /* 0x000fcc0000000000 */
[----:B------:R-:W3:Y:S01]  /*0250*/  MUFU.SQRT R11, R11 ;  /* 0x0000000b000b7308 */ /* 0x000ee20000002000 */
[----:B------:R-:W-:Y:S01]  /*0260*/  FADD R18, R18, 9.9999997473787516356e-06 ;  /* 0x3727c5ac12127421 */ /* 0x000fe20000000000 */
[----:B------:R-:W-:Y:S01]  /*0270*/  FADD R12, R5, -R9 ;  /* 0x80000009050c7221 */ /* 0x000fe20000000000 */
[----:B------:R-:W-:Y:S01]  /*0280*/  FADD R3, R6, -R10 ;  /* 0x8000000a06037221 */ /* 0x000fe20000000000 */
[----:B-1----:R-:W-:-:S04]  /*0290*/  FSETP.GT.AND P1, PT, R7, 8.50705917302346158658e+37, PT ;  /* 0x7e8000000700780b */ /* 0x002fc80003f24000 */
[----:B------:R-:W1:Y:S01]  /*02a0*/  MUFU.SQRT R16, R17 ;  /* 0x0000001100107308 */ /* 0x000e620000002000 */
[----:B------:R-:W-:-:S07]  /*02b0*/  FSETP.GEU.AND P6, PT, R7, 1.175494350822287508e-38, PT ;  /* 0x008000000700780b */ /* 0x000fce0003fce000 */
[----:B------:R-:W4:Y:S01]  /*02c0*/  MUFU.SQRT R5, R19 ;  /* 0x0000001300057308 */ /* 0x000f220000002000 */
[----:B---3--:R-:W-:-:S07]  /*02d0*/  FSETP.GT.AND P5, PT, R11, 8.50705917302346158658e+37, PT ;  /* 0x7e8000000b00780b */ /* 0x008fce0003fa4000 */
[----:B------:R-:W3:Y:S01]  /*02e0*/  MUFU.SQRT R6, R18 ;  /* 0x0000001200067308 */ /* 0x000ee20000002000 */
[----:B------:R-:W-:Y:S01]  /*02f0*/  FSETP.GEU.AND P4, PT, R11, 1.175494350822287508e-38, PT ;  /* 0x008000000b00780b */ /* 0x000fe20003f8e000 */
[----:B------:R-:W-:Y:S01]  /*0300*/  @P1 FMUL R7, R7, 0.25 ;  /* 0x3e80000007071820 */ /* 0x000fe20000400000 */
[----:B------:R-:W-:Y:S02]  /*0310*/  FSEL R33, R29, 1, P1 ;  /* 0x3f8000001d217808 */ /* 0x000fe40000800000 */
[----:B-1----:R-:W-:Y:S01]  /*0320*/  FSETP.GT.AND P0, PT, R16, 8.50705917302346158658e+37, PT ;  /* 0x7e8000001000780b */ /* 0x002fe20003f04000 */
[----:B------:R-:W-:Y:S02]  /*0330*/  @!P6 FMUL R7, R7, 16777216 ;  /* 0x4b8000000707e820 */ /* 0x000fe40000400000 */
[----:B------:R-:W-:Y:S01]  /*0340*/  @!P6 FMUL R33, R33, 16777216 ;  /* 0x4b8000002121e820 */ /* 0x000fe20000400000 */
[----:B----4-:R-:W-:Y:S01]  /*0350*/  FSETP.GT.AND P6, PT, R5, 8.50705917302346158658e+37, PT ;  /* 0x7e8000000500780b */ /* 0x010fe20003fc4000 */
[----:B------:R-:W-:Y:S01]  /*0360*/  FADD R30, R4, -R8 ;  /* 0x80000008041e7221 */ /* 0x000fe20000000000 */
[----:B------:R-:W-:Y:S01]  /*0370*/  @P5 FMUL R11, R11, 0.25 ;  /* 0x3e8000000b0b5820 */ /* 0x000fe20000400000 */
[----:B------:R-:W-:Y:S01]  /*0380*/  FSEL R4, R29, 1, P5 ;  /* 0x3f8000001d047808 */ /* 0x000fe20002800000 */
[----:B--2---:R-:W-:Y:S01]  /*0390*/  FADD R25, R21, -R25 ;  /* 0x8000001915197221 */ /* 0x004fe20000000000 */
[----:B------:R-:W-:Y:S01]  /*03a0*/  FSETP.GEU.AND P3, PT, R16, 1.175494350822287508e-38, PT ;  /* 0x008000001000780b */ /* 0x000fe20003f6e000 */
[----:B------:R-:W-:Y:S01]  /*03b0*/  FADD R24, R20, -R24 ;  /* 0x8000001814187221 */ /* 0x000fe20000000000 */
[C---:B---3--:R-:W-:Y:S01]  /*03c0*/  FSETP.GT.AND P2, PT, R6.reuse, 8.50705917302346158658e+37, PT ;  /* 0x7e8000000600780b */ /* 0x048fe20003f44000 */
[----:B------:R-:W-:Y:S01]  /*03d0*/  @!P4 FMUL R11, R11, 16777216 ;  /* 0x4b8000000b0bc820 */ /* 0x000fe20000400000 */
[C---:B------:R-:W-:Y:S01]  /*03e0*/  FSETP.GEU.AND P5, PT, R5.reuse, 1.175494350822287508e-38, PT ;  /* 0x008000000500780b */ /* 0x040fe20003fae000 */
[----:B------:R-:W1:Y:S01]  /*03f0*/  LDC.64 R18, c[0x0][0x228] ;  /* 0x00008a00ff127b82 */ /* 0x000e620000000a00 */
[----:B------:R-:W-:Y:S01]  /*0400*/  FSETP.GEU.AND P1, PT, R6, 1.175494350822287508e-38, PT ;  /* 0x008000000600780b */ /* 0x000fe20003f2e000 */
[----:B------:R-:W2:Y:S01]  /*0410*/  MUFU.RCP R8, R7 ;  /* 0x0000000700087308 */ /* 0x000ea20000001000 */
[----:B------:R-:W-:Y:S01]  /*0420*/  @P0 FMUL R16, R16, 0.25 ;  /* 0x3e80000010100820 */ /* 0x000fe20000400000 */
[----:B------:R-:W-:-:S04]  /*0430*/  @P6 FMUL R5, R5, 0.25 ;  /* 0x3e80000005056820 */ /* 0x000fc80000400000 */
[----:B------:R-:W3:Y:S02]  /*0440*/  LDC.64 R20, c[0x0][0x230] ;  /* 0x00008c00ff147b82 */ /* 0x000ee40000000a00 */
[----:B------:R-:W4:Y:S01]  /*0450*/  MUFU.RCP R11, R11 ;  /* 0x0000000b000b7308 */ /* 0x000f220000001000 */
[----:B------:R-:W-:Y:S01]  /*0460*/  @P2 FMUL R6, R6, 0.25 ;  /* 0x3e80000006062820 */ /* 0x000fe20000400000 */
[----:B------:R-:W-:Y:S01]  /*0470*/  @!P3 FMUL R16, R16, 16777216 ;  /* 0x4b8000001010b820 */ /* 0x000fe20000400000 */
[----:B------:R-:W-:Y:S02]  /*0480*/  @!P5 FMUL R5, R5, 16777216 ;  /* 0x4b8000000505d820 */ /* 0x000fe40000400000 */
[----:B------:R-:W-:Y:S01]  /*0490*/  @!P1 FMUL R6, R6, 16777216 ;  /* 0x4b80000006069820 */ /* 0x000fe20000400000 */
[----:B------:R-:W-:Y:S02]  /*04a0*/  @!P4 FMUL R4, R4, 16777216 ;  /* 0x4b8000000404c820 */ /* 0x000fe40000400000 */
[----:B------:R-:W5:Y:S01]  /*04b0*/  MUFU.RCP R16, R16 ;  /* 0x0000001000107308 */ /* 0x000f620000001000 */
[----:B--2---:R-:W-:Y:S01]  /*04c0*/  FMUL R33, R8, R33 ;  /* 0x0000002108217220 */ /* 0x004fe20000400000 */
[----:B------:R-:W-:-:S06]  /*04d0*/  FSEL R9, R29, 1, P0 ;  /* 0x3f8000001d097808 */ /* 0x000fcc0000000000 */
[----:B------:R-:W2:Y:S01]  /*04e0*/  MUFU.RCP R7, R6 ;  /* 0x0000000600077308 */ /* 0x000ea20000001000 */
[----:B----4-:R-:W-:Y:S01]  /*04f0*/  FMUL R11, R11, R4 ;  /* 0x000000040b0b7220 */ /* 0x010fe20000400000 */
[----:B------:R-:W-:-:S06]  /*0500*/  FSEL R4, R29, 1, P2 ;  /* 0x3f8000001d047808 */ /* 0x000fcc0001000000 */
[----:B------:R-:W4:Y:S01]  /*0510*/  MUFU.RCP R5, R5 ;  /* 0x0000000500057308 */ /* 0x000f220000001000 */
[----:B------:R-:W-:Y:S01]  /*0520*/  FSEL R8, R29, 1, P6 ;  /* 0x3f8000001d087808 */ /* 0x000fe20003000000 */
[----:B------:R-:W-:Y:S01]  /*0530*/  @!P3 FMUL R9, R9, 16777216 ;  /* 0x4b8000000909b820 */ /* 0x000fe20000400000 */
[----:B------:R-:W-:-:S03]  /*0540*/  @!P1 FMUL R4, R4, 16777216 ;  /* 0x4b80000004049820 */ /* 0x000fc60000400000 */
[----:B------:R-:W-:Y:S01]  /*0550*/  @!P5 FMUL R8, R8, 16777216 ;  /* 0x4b8000000808d820 */ /* 0x000fe20000400000 */
[----:B-----5:R-:W-:Y:S01]  /*0560*/  FMUL R16, R16, R9 ;  /* 0x0000000910107220 */ /* 0x020fe20000400000 */
[----:B--2---:R-:W-:Y:S01]  /*0570*/  FMUL R7, R7, R4 ;  /* 0x0000000407077220 */ /* 0x004fe20000400000 */
[----:B------:R-:W-:Y:S01]  /*0580*/  FADD R23, R23, -R27 ;  /* 0x8000001b17177221 */ /* 0x000fe20000000000 */
[----:B------:R-:W-:Y:S01]  /*0590*/  FADD R22, R22, -R26 ;  /* 0x8000001a16167221 */ /* 0x000fe20000000000 */
[----:B----4-:R-:W-:Y:S01]  /*05a0*/  FMUL R6, R5, R8 ;  /* 0x0000000805067220 */ /* 0x010fe20000400000 */
[----:B-1----:R-:W-:-:S04]  /*05b0*/  IMAD.WIDE R4, R31, 0x4, R18 ;  /* 0x000000041f047825 */ /* 0x002fc800078e0212 */
[----:B---3--:R-:W-:-:S04]  /*05c0*/  IMAD.WIDE R8, R31, 0x4, R20 ;  /* 0x000000041f087825 */ /* 0x008fc800078e0214 */
[----:B------:R-:W-:Y:S01]  /*05d0*/  FMUL R27, R11, R24 ;  /* 0x000000180b1b7220 */ /* 0x000fe20000400000 */
[----:B------:R-:W-:Y:S01]  /*05e0*/  FMUL R26, R16, R25 ;  /* 0x00000019101a7220 */ /* 0x000fe20000400000 */
[----:B------:R-:W-:Y:S01]  /*05f0*/  FMUL R25, R7, R22 ;  /* 0x0000001607197220 */ /* 0x000fe20000400000 */
[----:B------:R-:W-:Y:S02]  /*0600*/  FMUL R24, R6, R23 ;  /* 0x0000001706187220 */ /* 0x000fe40000400000 */
[----:B------:R-:W2:Y:S04]  /*0610*/  LDG.E.EL.128 R4, desc[UR4][R4.64] ;  /* 0x0000000404047981 */ /* 0x000ea8000c2e1d00 */
[----:B------:R-:W2:Y:S01]  /*0620*/  LDG.E.EL.128 R8, desc[UR4][R8.64] ;  /* 0x0000000408087981 */ /* 0x000ea2000c2e1d00 */
[----:B------:R-:W-:-:S04]  /*0630*/  IMAD.WIDE R18, R28, 0x4, R18 ;  /* 0x000000041c127825 */ /* 0x000fc800078e0212 */
[----:B------:R-:W-:Y:S02]  /*0640*/  IMAD.WIDE R20, R28, 0x4, R20 ;  /* 0x000000041c147825 */ /* 0x000fe400078e0214 */
[----:B------:R-:W3:Y:S04]  /*0650*/  LDG.E.EL.128 R16, desc[UR4][R18.64] ;  /* 0x0000000412107981 */ /* 0x000ee8000c2e1d00 */
[----:B------:R-:W3:Y:S01]  /*0660*/  LDG.E.EL.128 R20, desc[UR4][R20.64] ;  /* 0x0000000414147981 */ /* 0x000ee2000c2e1d00 */
[----:B------:R-:W-:Y:S01]  /*0670*/  FADD R13, R13, 9.9999997473787516356e-06 ;  /* 0x3727c5ac0d0d7421 */ /* 0x000fe20000000000 */
[----:B------:R-:W-:Y:S01]  /*0680*/  FADD R15, R15, 9.9999997473787516356e-06 ;  /* 0x3727c5ac0f0f7421 */ /* 0x000fe20000000000 */
[----:B------:R-:W-:Y:S01]  /*0690*/  FADD R14, R14, 9.9999997473787516356e-06 ;  /* 0x3727c5ac0e0e7421 */ /* 0x000fe20000000000 */
[----:B------:R-:W-:Y:S01]  /*06a0*/  FMUL R31, R33, R30 ;  /* 0x0000001e211f7220 */ /* 0x000fe20000400000 */
[----:B--2---:R-:W-:-:S02]  /*06b0*/  FFMA R25, R6, R25, R10 ;  /* 0x0000001906197223 */ /* 0x004fc4000000000a */
[----:B------:R-:W1:Y:S01]  /*06c0*/  MUFU.SQRT R6, R13 ;  /* 0x0000000d00067308 */ /* 0x000e620000002000 */
[----:B------:R-:W-:Y:S01]  /*06d0*/  FFMA R26, R5, R26, R9 ;  /* 0x0000001a051a7223 */ /* 0x000fe20000000009 */
[----:B------:R-:W-:-:S06]  /*06e0*/  FFMA R24, R7, R24, R11 ;  /* 0x0000001807187223 */ /* 0x000fcc000000000b */
[----:B------:R-:W2:Y:S08]  /*06f0*/  MUFU.SQRT R9, R15 ;  /* 0x0000000f00097308 */ /* 0x000eb00000002000 */
[----:B------:R-:W4:Y:S01]  /*0700*/  MUFU.SQRT R7, R14 ;  /* 0x0000000e00077308 */ /* 0x000f220000002000 */
[C---:B-1----:R-:W-:Y:S02]  /*0710*/  FSETP.GT.AND P0, PT, R6.reuse, 8.50705917302346158658e+37, PT ;  /* 0x7e8000000600780b */ /* 0x042fe40003f04000 */
[----:B------:R-:W-:Y:S01]  /*0720*/  FSETP.GEU.AND P3, PT, R6, 1.175494350822287508e-38, PT ;  /* 0x008000000600780b */ /* 0x000fe20003f6e000 */
[----:B------:R-:W-:-:S02]  /*0730*/  FFMA R27, R4, R27, R8 ;  /* 0x0000001b041b7223 */ /* 0x000fc40000000008 */
[----:B------:R-:W1:Y:S01]  /*0740*/  LDC.64 R4, c[0x0][0x238] ;  /* 0x00008e00ff047b82 */ /* 0x000e620000000a00 */
[C---:B--2---:R-:W-:Y:S02]  /*0750*/  FSETP.GT.AND P2, PT, R9.reuse, 8.50705917302346158658e+37, PT ;  /* 0x7e8000000900780b */ /* 0x044fe40003f44000 */
[----:B------:R-:W-:Y:S02]  /*0760*/  FSETP.GEU.AND P5, PT, R9, 1.175494350822287508e-38, PT ;  /* 0x008000000900780b */ /* 0x000fe40003fae000 */
[----:B----4-:R-:W-:-:S03]  /*0770*/  FSETP.GT.AND P1, PT, R7, 8.50705917302346158658e+37, PT ;  /* 0x7e8000000700780b */ /* 0x010fc60003f24000 */
[----:B------:R-:W-:Y:S01]  /*0780*/  @P0 FMUL R6, R6, 0.25 ;  /* 0x3e80000006060820 */ /* 0x000fe20000400000 */
[----:B------:R-:W-:-:S03]  /*0790*/  FSETP.GEU.AND P4, PT, R7, 1.175494350822287508e-38, PT ;  /* 0x008000000700780b */ /* 0x000fc60003f8e000 */
[----:B------:R-:W-:Y:S02]  /*07a0*/  @!P3 FMUL R6, R6, 16777216 ;  /* 0x4b8000000606b820 */ /* 0x000fe40000400000 */
[----:B------:R-:W-:Y:S02]  /*07b0*/  @P2 FMUL R9, R9, 0.25 ;  /* 0x3e80000009092820 */ /* 0x000fe40000400000 */
[----:B------:R-:W2:Y:S02]  /*07c0*/  MUFU.RCP R13, R6 ;  /* 0x00000006000d7308 */ /* 0x000ea40000001000 */
[----:B------:R-:W-:Y:S01]  /*07d0*/  @!P5 FMUL R9, R9, 16777216 ;  /* 0x4b8000000909d820 */ /* 0x000fe20000400000 */
[----:B------:R-:W-:Y:S01]  /*07e0*/  @P1 FMUL R7, R7, 0.25 ;  /* 0x3e80000007071820 */ /* 0x000fe20000400000 */
[----:B------:R-:W-:-:S03]  /*07f0*/  FSEL R10, R29, 1, P0 ;  /* 0x3f8000001d0a7808 */ /* 0x000fc60000000000 */
[----:B------:R-:W-:Y:S01]  /*0800*/  @!P4 FMUL R7, R7, 16777216 ;  /* 0x4b8000000707c820 */ /* 0x000fe20000400000 */
[----:B------:R-:W4:Y:S01]  /*0810*/  MUFU.RCP R9, R9 ;  /* 0x0000000900097308 */ /* 0x000f220000001000 */
[----:B------:R-:W-:Y:S01]  /*0820*/  @!P3 FMUL R10, R10, 16777216 ;  /* 0x4b8000000a0ab820 */ /* 0x000fe20000400000 */
[----:B-1----:R-:W-:Y:S01]  /*0830*/  IMAD.WIDE R14, R0, 0x4, R4 ;  /* 0x00000004000e7825 */ /* 0x002fe200078e0204 */
[----:B------:R-:W-:-:S05]  /*0840*/  FSEL R11, R29, 1, P1 ;  /* 0x3f8000001d0b7808 */ /* 0x000fca0000800000 */
[----:B------:R1:W5:Y:S01]  /*0850*/  MUFU.RCP R8, R7 ;  /* 0x0000000700087308 */ /* 0x0003620000001000 */
[----:B--2---:R-:W-:Y:S01]  /*0860*/  FMUL R13, R13, R10 ;  /* 0x0000000a0d0d7220 */ /* 0x004fe20000400000 */
[----:B------:R-:W-:Y:S01]  /*0870*/  FSEL R10, R29, 1, P2 ;  /* 0x3f8000001d0a7808 */ /* 0x000fe20001000000 */
[----:B------:R-:W-:-:S04]  /*0880*/  @!P4 FMUL R11, R11, 16777216 ;  /* 0x4b8000000b0bc820 */ /* 0x000fc80000400000 */
[----:B------:R-:W-:Y:S01]  /*0890*/  @!P5 FMUL R10, R10, 16777216 ;  /* 0x4b8000000a0ad820 */ /* 0x000fe20000400000 */
[----:B-1----:R-:W2:Y:S01]  /*08a0*/  LDG.E.128 R4, desc[UR4][R14.64] ;  /* 0x000000040e047981 */ /* 0x002ea2000c1e1d00 */
[----:B---3--:R-:W-:Y:S02]  /*08b0*/  FFMA R31, R16, R31, R20 ;  /* 0x0000001f101f7223 */ /* 0x008fe40000000014 */
[----:B----4-:R-:W-:Y:S01]  /*08c0*/  FMUL R29, R9, R10 ;  /* 0x0000000a091d7220 */ /* 0x010fe20000400000 */
[----:B-----5:R-:W-:Y:S02]  /*08d0*/  FMUL R16, R8, R11 ;  /* 0x0000000b08107220 */ /* 0x020fe40000400000 */
[----:B------:R-:W3:Y:S01]  /*08e0*/  LDG.E.128 R8, desc[UR4][R14.64+0x800] ;  /* 0x000800040e087981 */ /* 0x000ee2000c1e1d00 */
[----:B------:R-:W-:Y:S02]  /*08f0*/  FMUL R20, R13, R12 ;  /* 0x0000000c0d147220 */ /* 0x000fe40000400000 */
[----:B------:R-:W1:Y:S01]  /*0900*/  LDC.64 R12, c[0x0][0x240] ;  /* 0x00009000ff0c7b82 */ /* 0x000e620000000a00 */
[----:B------:R-:W-:Y:S01]  /*0910*/  FMUL R2, R29, R2 ;  /* 0x000000021d027220 */ /* 0x000fe20000400000 */
[----:B------:R-:W-:Y:S01]  /*0920*/  FMUL R3, R16, R3 ;  /* 0x0000000310037220 */ /* 0x000fe20000400000 */
[----:B------:R-:W-:-:S02]  /*0930*/  FFMA R20, R17, R20, R21 ;  /* 0x0000001411147223 */ /* 0x000fc40000000015 */
[----:B------:R-:W-:Y:S01]  /*0940*/  FFMA R2, R19, R2, R23 ;  /* 0x0000000213027223 */ /* 0x000fe20000000017 */
[----:B------:R-:W-:Y:S01]  /*0950*/  FFMA R3, R18, R3, R22 ;  /* 0x0000000312037223 */ /* 0x000fe20000000016 */
[----:B-1----:R-:W-:Y:S01]  /*0960*/  IMAD.WIDE R12, R0, 0x4, R12 ;  /* 0x00000004000c7825 */ /* 0x002fe200078e020c */
[----:B--2---:R-:W-:-:S03]  /*0970*/  FSETP.GEU.AND P6, PT, R31, -R4, PT ;  /* 0x800000041f00720b */ /* 0x004fc60003fce000 */
[----:B------:R-:W-:Y:S01]  /*0980*/  FADD R4, R4, R31 ;  /* 0x0000001f04047221 */ /* 0x000fe20000000000 */
[----:B------:R-:W-:Y:S01]  /*0990*/  FSETP.GEU.AND P0, PT, R20, -R5, PT ;  /* 0x800000051400720b */ /* 0x000fe20003f0e000 */
[----:B------:R-:W-:Y:S01]  /*09a0*/  FADD R5, R5, R20 ;  /* 0x0000001405057221 */ /* 0x000fe20000000000 */
[----:B------:R-:W-:Y:S02]  /*09b0*/  FSETP.GEU.AND P1, PT, R3, -R6, PT ;  /* 0x800000060300720b */ /* 0x000fe40003f2e000 */
[----:B------:R-:W-:Y:S01]  /*09c0*/  SEL R4, R4, RZ, P6 ;  /* 0x000000ff04047207 */ /* 0x000fe20003000000 */
[----:B------:R-:W-:Y:S01]  /*09d0*/  FADD R6, R6, R3 ;  /* 0x0000000306067221 */ /* 0x000fe20000000000 */
[----:B------:R-:W-:Y:S01]  /*09e0*/  FSETP.GEU.AND P2, PT, R2, -R7, PT ;  /* 0x800000070200720b */ /* 0x000fe20003f4e000 */
[----:B------:R-:W-:Y:S01]  /*09f0*/  FADD R7, R7, R2 ;  /* 0x0000000207077221 */ /* 0x000fe20000000000 */
[----:B---3--:R-:W-:Y:S01]  /*0a00*/  FSETP.GEU.AND P3, PT, R27, -R8, PT ;  /* 0x800000081b00720b */ /* 0x008fe20003f6e000 */
[----:B------:R-:W-:Y:S01]  /*0a10*/  FADD R8, R8, R27 ;  /* 0x0000001b08087221 */ /* 0x000fe20000000000 */
[----:B------:R-:W-:Y:S01]  /*0a20*/  FSETP.GEU.AND P4, PT, R26, -R9, PT ;  /* 0x800000091a00720b */ /* 0x000fe20003f8e000 */
[----:B------:R-:W-:Y:S01]  /*0a30*/  FADD R9, R9, R26 ;  /* 0x0000001a09097221 */ /* 0x000fe20000000000 */
[----:B------:R-:W-:Y:S01]  /*0a40*/  FSETP.GEU.AND P5, PT, R25, -R10, PT ;  /* 0x8000000a1900720b */ /* 0x000fe20003fae000 */
[----:B------:R-:W-:Y:S01]  /*0a50*/  FADD R10, R10, R25 ;  /* 0x000000190a0a7221 */ /* 0x000fe20000000000 */
[----:B------:R-:W-:Y:S01]  /*0a60*/  FSETP.GEU.AND P6, PT, R24, -R11, PT ;  /* 0x8000000b1800720b */ /* 0x000fe20003fce000 */
[----:B------:R-:W-:Y:S01]  /*0a70*/  FADD R11, R11, R24 ;  /* 0x000000180b0b7221 */ /* 0x000fe20000000000 */
[----:B------:R-:W-:-:S02]  /*0a80*/  SEL R5, R5, RZ, P0 ;  /* 0x000000ff05057207 */ /* 0x000fc40000000000 */
[----:B------:R-:W-:Y:S02]  /*0a90*/  SEL R6, R6, RZ, P1 ;  /* 0x000000ff06067207 */ /* 0x000fe40000800000 */
[----:B------:R-:W-:Y:S02]  /*0aa0*/  SEL R7, R7, RZ, P2 ;  /* 0x000000ff07077207 */ /* 0x000fe40001000000 */
[----:B------:R-:W-:Y:S02]  /*0ab0*/  SEL R8, R8, RZ, P3 ;  /* 0x000000ff08087207 */ /* 0x000fe40001800000 */
[----:B------:R-:W-:Y:S02]  /*0ac0*/  SEL R9, R9, RZ, P4 ;  /* 0x000000ff09097207 */ /* 0x000fe40002000000 */
[----:B------:R-:W-:Y:S02]  /*0ad0*/  SEL R10, R10, RZ, P5 ;  /* 0x000000ff0a0a7207 */ /* 0x000fe40002800000 */
[----:B------:R-:W-:Y:S01]  /*0ae0*/  SEL R11, R11, RZ, P6 ;  /* 0x000000ff0b0b7207 */ /* 0x000fe20003000000 */
[----:B------:R-:W-:Y:S04]  /*0af0*/  STG.E.128 desc[UR4][R12.64], R4 ;  /* 0x000000040c007986 */ /* 0x000fe8000c101d04 */
[----:B------:R-:W-:Y:S01]  /*0b00*/  STG.E.128 desc[UR4][R12.64+0x800], R8 ;  /* 0x000800080c007986 */ /* 0x000fe2000c101d04 */
[----:B------:R-:W-:Y:S05]  /*0b10*/  EXIT ;  /* 0x000000000000794d */ /* 0x000fea0003800000 */
.L_x_0:
[----:B------:R-:W-:-:S00]  /*0b20*/  BRA `(.L_x_0) ;  /* 0xfffffffc00fc7947 */ /* 0x000fc0000383ffff */
[----:B------:R-:W-:-:S00]  /*0b30*/  NOP ;  /* 0x0000000000007918 */ /* 0x000fc00000000000 */
        /* <DEDUP_REMOVED lines=12> */
.L_x_1:


//--------------------- .nv.global.init           --------------------------
	.section	.nv.global.init,"aw",@progbits
.nv.global.init:
	.type		_$_str,@object
	.size		_$_str,(_$_str_$_2 - _$_str)
_$_str:
        /*0000*/ 	.byte	0x5f, 0x5f, 0x43, 0x55, 0x44, 0x41, 0x5f, 0x46, 0x54, 0x5a, 0x00
	.type		_$_str_$_2,@object
	.size		_$_str_$_2,(.L_1 - _$_str_$_2)
_$_str_$_2:
        /*000b*/ 	.byte	0x5f, 0x5f, 0x43, 0x55, 0x44, 0x41, 0x5f, 0x50, 0x52, 0x45, 0x43, 0x5f, 0x53, 0x51, 0x52, 0x54
        /*001b*/ 	.byte	0x00
.L_1:


//--------------------- .nv.constant0.triton_poi_fused__native_batch_norm_legit_no_training_add_relu_20 --------------------------
	.section	.nv.constant0.triton_poi_fused__native_batch_norm_legit_no_training_add_relu_20,"a",@progbits
	.sectionflags	@""
	.align	4
.nv.constant0.triton_poi_fused__native_batch_norm_legit_no_training_add_relu_20:
	.zero		588
